//
// Generated by NVIDIA NVVM Compiler
//
// Compiler Build ID: CL-36424714
// Cuda compilation tools, release 13.0, V13.0.88
// Based on NVVM 20.0.0
//

.version 9.0
.target sm_100
.address_size 64

	// .globl	test
.extern .func  (.param .b32 func_retval0) vprintf
(
	.param .b64 vprintf_param_0,
	.param .b64 vprintf_param_1
)
;
// _ZZ4testE2sm has been demoted
.global .align 1 .b8 $str[28] = {109, 91, 37, 100, 93, 32, 61, 32, 37, 46, 51, 102, 44, 32, 109, 91, 37, 100, 93, 32, 61, 32, 37, 46, 51, 102, 10};
.global .align 1 .b8 $str$1[29] = {116, 105, 100, 32, 61, 32, 37, 100, 44, 32, 115, 109, 91, 37, 100, 93, 32, 61, 32, 91, 37, 102, 44, 32, 37, 102, 93, 10};
.global .align 1 .b8 $str$2[28] = {116, 105, 100, 32, 61, 32, 37, 100, 44, 32, 109, 95, 101, 108, 101, 32, 61, 32, 91, 37, 102, 44, 32, 37, 102, 93, 10};

.visible .entry test(
	.param .u64 .ptr .align 1 test_param_0,
	.param .u64 .ptr .align 1 test_param_1
)
{
	.local .align 16 .b8 	__local_depot0[32];
	.reg .b64 	%SP;
	.reg .b64 	%SPL;
	.reg .b16 	%rs<7>;
	.reg .b32 	%r<19>;
	.reg .b32 	%f<7>;
	.reg .b64 	%rd<18>;
	.reg .b64 	%fd<7>;
	// demoted variable
	.shared .align 4 .b8 _ZZ4testE2sm[128];
	mov.u64 	%SPL, __local_depot0;
	cvta.local.u64 	%SP, %SPL;
	ld.param.u64 	%rd1, [test_param_0];
	ld.param.u64 	%rd2, [test_param_1];
	cvta.to.global.u64 	%rd3, %rd2;
	cvta.to.global.u64 	%rd4, %rd1;
	add.u64 	%rd5, %SP, 0;
	add.u64 	%rd6, %SPL, 0;
	mov.u32 	%r3, %tid.x;
	shl.b32 	%r4, %r3, 1;
	mul.wide.u32 	%rd7, %r4, 2;
	add.s64 	%rd8, %rd4, %rd7;
	ld.global.u16 	%rs1, [%rd8];
	// begin inline asm
	{  cvt.f32.f16 %f1, %rs1;}

	// end inline asm
	cvt.f64.f32 	%fd1, %f1;
	or.b32  	%r5, %r4, 1;
	ld.global.u16 	%rs2, [%rd8+2];
	// begin inline asm
	{  cvt.f32.f16 %f2, %rs2;}

	// end inline asm
	cvt.f64.f32 	%fd2, %f2;
	st.local.u32 	[%rd6], %r4;
	st.local.f64 	[%rd6+8], %fd1;
	st.local.u32 	[%rd6+16], %r5;
	st.local.f64 	[%rd6+24], %fd2;
	mov.u64 	%rd9, $str;
	cvta.global.u64 	%rd10, %rd9;
	{ // callseq 0, 0
	.param .b64 param0;
	st.param.b64 	[param0], %rd10;
	.param .b64 param1;
	st.param.b64 	[param1], %rd5;
	.param .b32 retval0;
	call.uni (retval0), 
	vprintf, 
	(
	param0, 
	param1
	);
	ld.param.b32 	%r6, [retval0];
	} // callseq 0
	shl.b32 	%r8, %r3, 2;
	mov.u32 	%r9, _ZZ4testE2sm;
	add.s32 	%r10, %r9, %r8;
	mul.wide.u32 	%rd11, %r3, 4;
	add.s64 	%rd12, %rd4, %rd11;
	ld.global.u32 	%r11, [%rd12];
	st.shared.u32 	[%r10], %r11;
	bar.sync 	0;
	ld.shared.u32 	%r12, [%r10];
	mov.b32 	{%rs3, %rs4}, %r12;
	// begin inline asm
	{  cvt.f32.f16 %f3, %rs3;}

	// end inline asm
	cvt.f64.f32 	%fd3, %f3;
	// begin inline asm
	{  cvt.f32.f16 %f4, %rs4;}

	// end inline asm
	cvt.f64.f32 	%fd4, %f4;
	st.local.v2.u32 	[%rd6], {%r3, %r3};
	st.local.f64 	[%rd6+8], %fd3;
	st.local.f64 	[%rd6+16], %fd4;
	mov.u64 	%rd13, $str$1;
	cvta.global.u64 	%rd14, %rd13;
	{ // callseq 1, 0
	.param .b64 param0;
	st.param.b64 	[param0], %rd14;
	.param .b64 param1;
	st.param.b64 	[param1], %rd5;
	.param .b32 retval0;
	call.uni (retval0), 
	vprintf, 
	(
	param0, 
	param1
	);
	ld.param.b32 	%r13, [retval0];
	} // callseq 1
	shl.b32 	%r15, %r3, 4;
	and.b32  	%r16, %r15, 112;
	add.s32 	%r2, %r9, %r16;
	// begin inline asm
	ldmatrix.sync.aligned.m8n8.x1.shared.b16 {%r1}, [%r2];
	// end inline asm
	mov.b32 	{%rs5, %rs6}, %r1;
	// begin inline asm
	{  cvt.f32.f16 %f5, %rs5;}

	// end inline asm
	cvt.f64.f32 	%fd5, %f5;
	// begin inline asm
	{  cvt.f32.f16 %f6, %rs6;}

	// end inline asm
	cvt.f64.f32 	%fd6, %f6;
	st.local.u32 	[%rd6], %r3;
	st.local.f64 	[%rd6+8], %fd5;
	st.local.f64 	[%rd6+16], %fd6;
	mov.u64 	%rd15, $str$2;
	cvta.global.u64 	%rd16, %rd15;
	{ // callseq 2, 0
	.param .b64 param0;
	st.param.b64 	[param0], %rd16;
	.param .b64 param1;
	st.param.b64 	[param1], %rd5;
	.param .b32 retval0;
	call.uni (retval0), 
	vprintf, 
	(
	param0, 
	param1
	);
	ld.param.b32 	%r17, [retval0];
	} // callseq 2
	add.s64 	%rd17, %rd3, %rd7;
	st.global.u16 	[%rd17], %rs5;
	st.global.u16 	[%rd17+2], %rs6;
	ret;

}


// ===== COMPILED SASS (sm_100) =====

	.target	sm_100

	.elftype	@"ET_EXEC"


//--------------------- .note.nv.tkinfo           --------------------------
	.section	.note.nv.tkinfo,"",@"SHT_NOTE"
	.sectionflags	@"SHF_NOTE_NV_TKINFO"
	.tkinfo
        /*0018*/ 	.word	0x00000002
        /*0030*/ 	.string	""
        /*0030*/ 	.string	"ptxas"
        /*0030*/ 	.string	"Cuda compilation tools, release 13.0, V13.0.88"
        /*0030*/ 	.string	"Build cuda_13.0.r13.0/compiler.36424714_0"
        /*0030*/ 	.string	"-arch sm_100 -m 64 "



//--------------------- .note.nv.cuinfo           --------------------------
	.section	.note.nv.cuinfo,"",@"SHT_NOTE"
	.sectionflags	@"SHF_NOTE_NV_CUINFO"
        /*0018*/ 	.short	0x0002
        /*001a*/ 	.short	0x0064
        /*001c*/ 	.short	0x0082
	.zero		2


//--------------------- .nv.info                  --------------------------
	.section	.nv.info,"",@"SHT_CUDA_INFO"
	.align	4


	//----- nvinfo : EIATTR_REGCOUNT
	.align		4
        /*0000*/ 	.byte	0x04, 0x2f
        /*0002*/ 	.short	(.L_4 - .L_3)
	.align		4
.L_3:
        /*0004*/ 	.word	index@(test)
        /*0008*/ 	.word	0x0000001a


	//----- nvinfo : EIATTR_FRAME_SIZE
	.align		4
.L_4:
        /*000c*/ 	.byte	0x04, 0x11
        /*000e*/ 	.short	(.L_6 - .L_5)
	.align		4
.L_5:
        /*0010*/ 	.word	index@(test)
        /*0014*/ 	.word	0x00000020


	//----- nvinfo : EIATTR_MIN_STACK_SIZE
	.align		4
.L_6:
        /*0018*/ 	.byte	0x04, 0x12
        /*001a*/ 	.short	(.L_8 - .L_7)
	.align		4
.L_7:
        /*001c*/ 	.word	index@(test)
        /*0020*/ 	.word	0x00000020
.L_8:


//--------------------- .nv.compat                --------------------------
	.section	.nv.compat,"",@"SHT_CUDA_COMPAT_INFO"
	.align	4
        /*0000*/ 	.byte	0x02, 0x09, 0x00, 0x00, 0x02, 0x02, 0x01, 0x00, 0x02, 0x05, 0x05, 0x00, 0x03, 0x07, 0x01, 0x01
        /*0010*/ 	.byte	0x02, 0x03, 0x00, 0x00, 0x02, 0x06, 0x01, 0x00, 0x04, 0x0b, 0x08, 0x00, 0x09, 0x00, 0x00, 0x00
        /*0020*/ 	.byte	0x00, 0x00, 0x00, 0x00


//--------------------- .nv.info.test             --------------------------
	.section	.nv.info.test,"",@"SHT_CUDA_INFO"
	.sectionflags	@""
	.align	4


	//----- nvinfo : EIATTR_CUDA_API_VERSION
	.align		4
        /*0000*/ 	.byte	0x04, 0x37
        /*0002*/ 	.short	(.L_10 - .L_9)
.L_9:
        /*0004*/ 	.word	0x00000082


	//----- nvinfo : EIATTR_KPARAM_INFO
	.align		4
.L_10:
        /*0008*/ 	.byte	0x04, 0x17
        /*000a*/ 	.short	(.L_12 - .L_11)
.L_11:
        /*000c*/ 	.word	0x00000000
        /*0010*/ 	.short	0x0001
        /*0012*/ 	.short	0x0008
        /*0014*/ 	.byte	0x00, 0xf5, 0x21, 0x00


	//----- nvinfo : EIATTR_KPARAM_INFO
	.align		4
.L_12:
        /*0018*/ 	.byte	0x04, 0x17
        /*001a*/ 	.short	(.L_14 - .L_13)
.L_13:
        /*001c*/ 	.word	0x00000000
        /*0020*/ 	.short	0x0000
        /*0022*/ 	.short	0x0000
        /*0024*/ 	.byte	0x00, 0xf5, 0x21, 0x00


	//----- nvinfo : EIATTR_SPARSE_MMA_MASK
	.align		4
.L_14:
        /*0028*/ 	.byte	0x03, 0x50
        /*002a*/ 	.short	0x0000


	//----- nvinfo : EIATTR_MAXREG_COUNT
	.align		4
        /*002c*/ 	.byte	0x03, 0x1b
        /*002e*/ 	.short	0x00ff


	//----- nvinfo : EIATTR_NUM_BARRIERS
	.align		4
        /*0030*/ 	.byte	0x02, 0x4c
        /*0032*/ 	.byte	0x01
	.zero		1


	//----- nvinfo : EIATTR_EXTERNS
	.align		4
        /*0034*/ 	.byte	0x04, 0x0f
        /*0036*/ 	.short	(.L_16 - .L_15)


	//   ....[0]....
	.align		4
.L_15:
        /*0038*/ 	.word	index@(vprintf)


	//----- nvinfo : EIATTR_MERCURY_ISA_VERSION
	.align		4
.L_16:
        /*003c*/ 	.byte	0x03, 0x5f
        /*003e*/ 	.short	0x0101


	//----- nvinfo : EIATTR_VRC_CTA_INIT_COUNT
	.align		4
        /*0040*/ 	.byte	0x02, 0x4a
	.zero		1
	.zero		1


	//----- nvinfo : EIATTR_SYSCALL_OFFSETS
	.align		4
        /*0044*/ 	.byte	0x04, 0x46
        /*0046*/ 	.short	(.L_18 - .L_17)


	//   ....[0]....
.L_17:
        /*0048*/ 	.word	0x000001e0


	//   ....[1]....
        /*004c*/ 	.word	0x00000390


	//   ....[2]....
        /*0050*/ 	.word	0x000004d0


	//----- nvinfo : EIATTR_EXIT_INSTR_OFFSETS
	.align		4
.L_18:
        /*0054*/ 	.byte	0x04, 0x1c
        /*0056*/ 	.short	(.L_20 - .L_19)


	//   ....[0]....
.L_19:
        /*0058*/ 	.word	0x00000530


	//----- nvinfo : EIATTR_CBANK_PARAM_SIZE
	.align		4
.L_20:
        /*005c*/ 	.byte	0x03, 0x19
        /*005e*/ 	.short	0x0010


	//----- nvinfo : EIATTR_PARAM_CBANK
	.align		4
        /*0060*/ 	.byte	0x04, 0x0a
        /*0062*/ 	.short	(.L_22 - .L_21)
	.align		4
.L_21:
        /*0064*/ 	.word	index@(.nv.constant0.test)
        /*0068*/ 	.short	0x0380
        /*006a*/ 	.short	0x0010


	//----- nvinfo : EIATTR_SW_WAR
	.align		4
.L_22:
        /*006c*/ 	.byte	0x04, 0x36
        /*006e*/ 	.short	(.L_24 - .L_23)
.L_23:
        /*0070*/ 	.word	0x00000008
.L_24:


//--------------------- .nv.callgraph             --------------------------
	.section	.nv.callgraph,"",@"SHT_CUDA_CALLGRAPH"
	.align	4
	.sectionentsize	8
	.align		4
        /*0000*/ 	.word	0x00000000
	.align		4
        /*0004*/ 	.word	0xffffffff
	.align		4
        /*0008*/ 	.word	index@(test)
	.align		4
        /*000c*/ 	.word	index@(vprintf)
	.align		4
        /*0010*/ 	.word	0x00000000
	.align		4
        /*0014*/ 	.word	0xfffffffe
	.align		4
        /*0018*/ 	.word	0x00000000
	.align		4
        /*001c*/ 	.word	0xfffffffd
	.align		4
        /*0020*/ 	.word	0x00000000
	.align		4
        /*0024*/ 	.word	0xfffffffc


//--------------------- .nv.constant4             --------------------------
	.section	.nv.constant4,"a",@progbits
	.align	8
	.align		8
.nv.constant4:
        /*0000*/ 	.dword	vprintf
	.align		8
        /*0008*/ 	.dword	$str
	.align		8
        /*0010*/ 	.dword	$str$1
	.align		8
        /*0018*/ 	.dword	$str$2


//--------------------- .text.test                --------------------------
	.section	.text.test,"ax",@progbits
	.align	128
        .global         test
        .type           test,@function
        .size           test,(.L_x_4 - test)
        .other          test,@"STO_CUDA_ENTRY STV_DEFAULT"
test:
.text.test:
[----:B------:R-:W0:Y:S01]  /*0000*/  LDC R1, c[0x0][0x37c] ;  /* 0x0000df00ff017b82 */ /* 0x000e220000000800 */
[----:B------:R-:W1:Y:S07]  /*0010*/  S2R R2, SR_TID.X ;  /* 0x0000000000027919 */ /* 0x000e6e0000002100 */
[----:B------:R-:W2:Y:S01]  /*0020*/  LDC.64 R4, c[0x0][0x380] ;  /* 0x0000e000ff047b82 */ /* 0x000ea20000000a00 */
[----:B------:R-:W3:Y:S01]  /*0030*/  LDCU.64 UR36, c[0x0][0x358] ;  /* 0x00006b00ff2477ac */ /* 0x000ee20008000a00 */
[----:B0-----:R-:W-:Y:S01]  /*0040*/  VIADD R1, R1, 0xffffffe0 ;  /* 0xffffffe001017836 */ /* 0x001fe20000000000 */
[----:B------:R-:W0:Y:S01]  /*0050*/  LDCU UR4, c[0x0][0x2f8] ;  /* 0x00005f00ff0477ac */ /* 0x000e220008000800 */
[----:B------:R-:W-:Y:S01]  /*0060*/  MOV R16, 0x0 ;  /* 0x0000000000107802 */ /* 0x000fe20000000f00 */
[----:B------:R-:W4:Y:S01]  /*0070*/  LDCU UR5, c[0x0][0x2fc] ;  /* 0x00005f80ff0577ac */ /* 0x000f220008000800 */
[----:B------:R-:W5:Y:S01]  /*0080*/  LDCU.64 UR6, c[0x4][0x8] ;  /* 0x01000100ff0677ac */ /* 0x000f620008000a00 */
[----:B-1----:R-:W-:-:S04]  /*0090*/  IMAD.SHL.U32 R18, R2, 0x2, RZ ;  /* 0x0000000202127824 */ /* 0x002fc800078e00ff */
[----:B--2---:R-:W-:-:S05]  /*00a0*/  IMAD.WIDE.U32 R4, R18, 0x2, R4 ;  /* 0x0000000212047825 */ /* 0x004fca00078e0004 */
[----:B---3--:R-:W2:Y:S04]  /*00b0*/  LDG.E.U16 R0, desc[UR36][R4.64] ;  /* 0x0000002404007981 */ /* 0x008ea8000c1e1500 */
[----:B------:R5:W3:Y:S01]  /*00c0*/  LDG.E.U16 R3, desc[UR36][R4.64+0x2] ;  /* 0x0000022404037981 */ /* 0x000ae2000c1e1500 */
[----:B------:R1:W1:Y:S01]  /*00d0*/  LDC.64 R12, c[0x4][R16] ;  /* 0x01000000100c7b82 */ /* 0x0002620000000a00 */
[----:B0-----:R-:W-:Y:S02]  /*00e0*/  IADD3 R17, P0, PT, R1, UR4, RZ ;  /* 0x0000000401117c10 */ /* 0x001fe4000ff1e0ff */
[----:B------:R0:W-:Y:S02]  /*00f0*/  STL [R1], R18 ;  /* 0x0000001201007387 */ /* 0x0001e40000100800 */
[----:B------:R-:W-:Y:S01]  /*0100*/  MOV R6, R17 ;  /* 0x0000001100067202 */ /* 0x000fe20000000f00 */
[----:B----4-:R-:W-:Y:S01]  /*0110*/  IMAD.X R19, RZ, RZ, UR5, P0 ;  /* 0x00000005ff137e24 */ /* 0x010fe200080e06ff */
[----:B-----5:R-:W-:Y:S01]  /*0120*/  MOV R4, UR6 ;  /* 0x0000000600047c02 */ /* 0x020fe20008000f00 */
[----:B------:R-:W-:-:S02]  /*0130*/  IMAD.U32 R5, RZ, RZ, UR7 ;  /* 0x00000007ff057e24 */ /* 0x000fc4000f8e00ff */
[----:B------:R-:W-:Y:S02]  /*0140*/  IMAD.MOV.U32 R7, RZ, RZ, R19 ;  /* 0x000000ffff077224 */ /* 0x000fe400078e0013 */
[----:B--2---:R-:W-:Y:S01]  /*0150*/  HADD2.F32 R8, -RZ, R0.H0_H0 ;  /* 0x20000000ff087230 */ /* 0x004fe20000004100 */
[----:B------:R-:W-:Y:S01]  /*0160*/  IADD3 R0, PT, PT, R18, 0x1, RZ ;  /* 0x0000000112007810 */ /* 0x000fe20007ffe0ff */
[----:B---3--:R-:W-:-:S04]  /*0170*/  HADD2.F32 R3, -RZ, R3.H0_H0 ;  /* 0x20000003ff037230 */ /* 0x008fc80000004100 */
[----:B------:R-:W2:Y:S01]  /*0180*/  F2F.F64.F32 R8, R8 ;  /* 0x0000000800087310 */ /* 0x000ea20000201800 */
[----:B------:R0:W-:Y:S07]  /*0190*/  STL [R1+0x10], R0 ;  /* 0x0000100001007387 */ /* 0x0001ee0000100800 */
[----:B------:R-:W3:Y:S01]  /*01a0*/  F2F.F64.F32 R10, R3 ;  /* 0x00000003000a7310 */ /* 0x000ee20000201800 */
[----:B--2---:R0:W-:Y:S04]  /*01b0*/  STL.64 [R1+0x8], R8 ;  /* 0x0000080801007387 */ /* 0x0041e80000100a00 */
[----:B-1-3--:R0:W-:Y:S02]  /*01c0*/  STL.64 [R1+0x18], R10 ;  /* 0x0000180a01007387 */ /* 0x00a1e40000100a00 */
[----:B------:R-:W-:-:S07]  /*01d0*/  LEPC R20, `(.L_x_0) ;  /* 0x000000001014794e */ /* 0x000fce0000000000 */
[----:B0-----:R-:W-:Y:S05]  /*01e0*/  CALL.ABS.NOINC R12 ;  /* 0x000000000c007343 */ /* 0x001fea0003c00000 */
.L_x_0:
[----:B------:R-:W0:Y:S02]  /*01f0*/  LDC.64 R4, c[0x0][0x380] ;  /* 0x0000e000ff047b82 */ /* 0x000e240000000a00 */
[----:B0-----:R-:W-:-:S06]  /*0200*/  IMAD.WIDE.U32 R4, R2, 0x4, R4 ;  /* 0x0000000402047825 */ /* 0x001fcc00078e0004 */
[----:B------:R0:W2:Y:S01]  /*0210*/  LDG.E R5, desc[UR36][R4.64] ;  /* 0x0000002404057981 */ /* 0x0000a2000c1e1900 */
[----:B------:R-:W-:Y:S01]  /*0220*/  MOV R23, 0x400 ;  /* 0x0000040000177802 */ /* 0x000fe20000000f00 */
[----:B------:R-:W-:Y:S05]  /*0230*/  WARPSYNC.ALL ;  /* 0x0000000000007948 */ /* 0x000fea0003800000 */
[----:B------:R-:W1:Y:S01]  /*0240*/  S2R R0, SR_CgaCtaId ;  /* 0x0000000000007919 */ /* 0x000e620000008800 */
[----:B------:R-:W-:Y:S01]  /*0250*/  IMAD.MOV.U32 R3, RZ, RZ, R2 ;  /* 0x000000ffff037224 */ /* 0x000fe200078e0002 */
[----:B------:R3:W4:Y:S01]  /*0260*/  LDC.64 R12, c[0x4][R16] ;  /* 0x01000000100c7b82 */ /* 0x0007220000000a00 */
[----:B------:R-:W0:Y:S01]  /*0270*/  LDCU.64 UR4, c[0x4][0x10] ;  /* 0x01000200ff0477ac */ /* 0x000e220008000a00 */
[----:B------:R-:W-:-:S02]  /*0280*/  IMAD.MOV.U32 R7, RZ, RZ, R19 ;  /* 0x000000ffff077224 */ /* 0x000fc400078e0013 */
[----:B------:R-:W-:Y:S01]  /*0290*/  STL.64 [R1], R2 ;  /* 0x0000000201007387 */ /* 0x000fe20000100a00 */
[----:B0-----:R-:W-:Y:S02]  /*02a0*/  MOV R4, UR4 ;  /* 0x0000000400047c02 */ /* 0x001fe40008000f00 */
[----:B-1----:R-:W-:-:S04]  /*02b0*/  LEA R23, R0, R23, 0x18 ;  /* 0x0000001700177211 */ /* 0x002fc800078ec0ff */
[----:B------:R-:W-:-:S05]  /*02c0*/  LEA R6, R2, R23, 0x2 ;  /* 0x0000001702067211 */ /* 0x000fca00078e10ff */
[----:B--2---:R0:W-:Y:S01]  /*02d0*/  STS [R6], R5 ;  /* 0x0000000506007388 */ /* 0x0041e20000000800 */
[----:B------:R-:W-:Y:S01]  /*02e0*/  BAR.SYNC.DEFER_BLOCKING 0x0 ;  /* 0x0000000000007b1d */ /* 0x000fe20000010000 */
[----:B0-----:R-:W-:-:S05]  /*02f0*/  IMAD.U32 R5, RZ, RZ, UR5 ;  /* 0x00000005ff057e24 */ /* 0x001fca000f8e00ff */
[----:B------:R0:W1:Y:S02]  /*0300*/  LDS R10, [R6] ;  /* 0x00000000060a7984 */ /* 0x0000640000000800 */
[----:B0-----:R-:W-:Y:S01]  /*0310*/  MOV R6, R17 ;  /* 0x0000001100067202 */ /* 0x001fe20000000f00 */
[--C-:B-1----:R-:W-:Y:S02]  /*0320*/  HADD2.F32 R0, -RZ, R10.reuse.H0_H0 ;  /* 0x2000000aff007230 */ /* 0x102fe40000004100 */
[----:B------:R-:W-:Y:S02]  /*0330*/  HADD2.F32 R10, -RZ, R10.H1_H1 ;  /* 0x3000000aff0a7230 */ /* 0x000fe40000004100 */
[----:B------:R-:W0:Y:S08]  /*0340*/  F2F.F64.F32 R8, R0 ;  /* 0x0000000000087310 */ /* 0x000e300000201800 */
[----:B------:R-:W1:Y:S01]  /*0350*/  F2F.F64.F32 R10, R10 ;  /* 0x0000000a000a7310 */ /* 0x000e620000201800 */
[----:B0-----:R3:W-:Y:S04]  /*0360*/  STL.64 [R1+0x8], R8 ;  /* 0x0000080801007387 */ /* 0x0017e80000100a00 */
[----:B-1--4-:R3:W-:Y:S02]  /*0370*/  STL.64 [R1+0x10], R10 ;  /* 0x0000100a01007387 */ /* 0x0127e40000100a00 */
[----:B------:R-:W-:-:S07]  /*0380*/  LEPC R20, `(.L_x_1) ;  /* 0x000000001014794e */ /* 0x000fce0000000000 */
[----:B---3--:R-:W-:Y:S05]  /*0390*/  CALL.ABS.NOINC R12 ;  /* 0x000000000c007343 */ /* 0x008fea0003c00000 */
.L_x_1:
[----:B------:R-:W-:Y:S01]  /*03a0*/  SHF.L.U32 R0, R2, 0x4, RZ ;  /* 0x0000000402007819 */ /* 0x000fe200000006ff */
[----:B------:R-:W-:Y:S05]  /*03b0*/  WARPSYNC.ALL ;  /* 0x0000000000007948 */ /* 0x000fea0003800000 */
[----:B------:R-:W-:Y:S01]  /*03c0*/  LOP3.LUT R0, R0, 0x70, RZ, 0xc0, !PT ;  /* 0x0000007000007812 */ /* 0x000fe200078ec0ff */
[----:B------:R-:W-:Y:S01]  /*03d0*/  STL [R1], R2 ;  /* 0x0000000201007387 */ /* 0x000fe20000100800 */
[----:B------:R0:W1:Y:S01]  /*03e0*/  LDC.64 R12, c[0x4][R16] ;  /* 0x01000000100c7b82 */ /* 0x0000620000000a00 */
[----:B------:R-:W2:Y:S01]  /*03f0*/  LDCU.64 UR4, c[0x4][0x18] ;  /* 0x01000300ff0477ac */ /* 0x000ea20008000a00 */
[----:B------:R-:W-:Y:S01]  /*0400*/  MOV R6, R17 ;  /* 0x0000001100067202 */ /* 0x000fe20000000f00 */
[----:B------:R-:W-:Y:S01]  /*0410*/  IMAD.IADD R23, R23, 0x1, R0 ;  /* 0x0000000117177824 */ /* 0x000fe200078e0200 */
[----:B------:R-:W-:-:S05]  /*0420*/  MOV R7, R19 ;  /* 0x0000001300077202 */ /* 0x000fca0000000f00 */
[----:B------:R-:W3:Y:S01]  /*0430*/  LDSM.16.M88 R23, [R23] ;  /* 0x000000001717783b */ /* 0x000ee20000000000 */
[----:B--2---:R-:W-:Y:S01]  /*0440*/  MOV R4, UR4 ;  /* 0x0000000400047c02 */ /* 0x004fe20008000f00 */
[----:B------:R-:W-:Y:S02]  /*0450*/  IMAD.U32 R5, RZ, RZ, UR5 ;  /* 0x00000005ff057e24 */ /* 0x000fe4000f8e00ff */
[--C-:B---3--:R-:W-:Y:S02]  /*0460*/  HADD2.F32 R0, -RZ, R23.reuse.H0_H0 ;  /* 0x20000017ff007230 */ /* 0x108fe40000004100 */
[----:B------:R-:W-:Y:S02]  /*0470*/  HADD2.F32 R3, -RZ, R23.H1_H1 ;  /* 0x30000017ff037230 */ /* 0x000fe40000004100 */
[----:B------:R-:W2:Y:S08]  /*0480*/  F2F.F64.F32 R8, R0 ;  /* 0x0000000000087310 */ /* 0x000eb00000201800 */
[----:B------:R-:W3:Y:S01]  /*0490*/  F2F.F64.F32 R10, R3 ;  /* 0x00000003000a7310 */ /* 0x000ee20000201800 */
[----:B--2---:R0:W-:Y:S04]  /*04a0*/  STL.64 [R1+0x8], R8 ;  /* 0x0000080801007387 */ /* 0x0041e80000100a00 */
[----:B-1-3--:R0:W-:Y:S02]  /*04b0*/  STL.64 [R1+0x10], R10 ;  /* 0x0000100a01007387 */ /* 0x00a1e40000100a00 */
[----:B------:R-:W-:-:S07]  /*04c0*/  LEPC R20, `(.L_x_2) ;  /* 0x000000001014794e */ /* 0x000fce0000000000 */
[----:B0-----:R-:W-:Y:S05]  /*04d0*/  CALL.ABS.NOINC R12 ;  /* 0x000000000c007343 */ /* 0x001fea0003c00000 */
.L_x_2:
[----:B------:R-:W0:Y:S01]  /*04e0*/  LDC.64 R2, c[0x0][0x388] ;  /* 0x0000e200ff027b82 */ /* 0x000e220000000a00 */
[----:B------:R-:W-:Y:S01]  /*04f0*/  PRMT R9, R23, 0x7632, R9 ;  /* 0x0000763217097816 */ /* 0x000fe20000000009 */
[----:B0-----:R-:W-:-:S05]  /*0500*/  IMAD.WIDE.U32 R18, R18, 0x2, R2 ;  /* 0x0000000212127825 */ /* 0x001fca00078e0002 */
[----:B------:R-:W-:Y:S04]  /*0510*/  STG.E.U16 desc[UR36][R18.64], R23 ;  /* 0x0000001712007986 */ /* 0x000fe8000c101524 */
[----:B------:R-:W-:Y:S01]  /*0520*/  STG.E.U16 desc[UR36][R18.64+0x2], R9 ;  /* 0x0000020912007986 */ /* 0x000fe2000c101524 */
[----:B------:R-:W-:Y:S05]  /*0530*/  EXIT ;  /* 0x000000000000794d */ /* 0x000fea0003800000 */
.L_x_3:
[----:B------:R-:W-:-:S00]  /*0540*/  BRA `(.L_x_3) ;  /* 0xfffffffc00fc7947 */ /* 0x000fc0000383ffff */
[----:B------:R-:W-:-:S00]  /*0550*/  NOP ;  /* 0x0000000000007918 */ /* 0x000fc00000000000 */
        /* <DEDUP_REMOVED lines=10> */
.L_x_4:


//--------------------- .nv.global.init           --------------------------
	.section	.nv.global.init,"aw",@progbits
.nv.global.init:
	.type		$str$2,@object
	.size		$str$2,($str - $str$2)
$str$2:
        /*0000*/ 	.byte	0x74, 0x69, 0x64, 0x20, 0x3d, 0x20, 0x25, 0x64, 0x2c, 0x20, 0x6d, 0x5f, 0x65, 0x6c, 0x65, 0x20
        /*0010*/ 	.byte	0x3d, 0x20, 0x5b, 0x25, 0x66, 0x2c, 0x20, 0x25, 0x66, 0x5d, 0x0a, 0x00
	.type		$str,@object
	.size		$str,($str$1 - $str)
$str:
        /*001c*/ 	.byte	0x6d, 0x5b, 0x25, 0x64, 0x5d, 0x20, 0x3d, 0x20, 0x25, 0x2e, 0x33, 0x66, 0x2c, 0x20, 0x6d, 0x5b
        /*002c*/ 	.byte	0x25, 0x64, 0x5d, 0x20, 0x3d, 0x20, 0x25, 0x2e, 0x33, 0x66, 0x0a, 0x00
	.type		$str$1,@object
	.size		$str$1,(.L_1 - $str$1)
$str$1:
        /*0038*/ 	.byte	0x74, 0x69, 0x64, 0x20, 0x3d, 0x20, 0x25, 0x64, 0x2c, 0x20, 0x73, 0x6d, 0x5b, 0x25, 0x64, 0x5d
        /*0048*/ 	.byte	0x20, 0x3d, 0x20, 0x5b, 0x25, 0x66, 0x2c, 0x20, 0x25, 0x66, 0x5d, 0x0a, 0x00
.L_1:


//--------------------- .nv.shared.test           --------------------------
	.section	.nv.shared.test,"aw",@nobits
	.sectionflags	@""
	.align	4
.nv.shared.test:
	.zero		1152


//--------------------- .nv.shared.reserved.0     --------------------------
	.section	.nv.shared.reserved.0,"aw",@nobits
	.weak		__nv_reservedSMEM_offset_0_alias
	.size		__nv_reservedSMEM_offset_0_alias, 0, 64
	.other		__nv_reservedSMEM_offset_0_alias,@"STO_CUDA_RESERVED_SHARED STV_DEFAULT"
__nv_reservedSMEM_offset_0_alias:
	.zero		0
	.zero		64


//--------------------- .nv.constant0.test        --------------------------
	.section	.nv.constant0.test,"a",@progbits
	.sectionflags	@""
	.align	4
.nv.constant0.test:
	.zero		912


//--------------------- SYMBOLS --------------------------

	.type		.nv.reservedSmem.offset0,@object
	.size		.nv.reservedSmem.offset0,0x4
	.type		.nv.reservedSmem.cap,@object
	.size		.nv.reservedSmem.cap,0x4
	.type		vprintf,@function
